//
// Generated by NVIDIA NVVM Compiler
//
// Compiler Build ID: CL-36424714
// Cuda compilation tools, release 13.0, V13.0.88
// Based on NVVM 20.0.0
//

.version 9.0
.target sm_100
.address_size 64

	// .globl	_Z9vectorAddPK7double2PS_S_i
.extern .shared .align 16 .b8 SM[];

.visible .entry _Z9vectorAddPK7double2PS_S_i(
	.param .u64 .ptr .align 1 _Z9vectorAddPK7double2PS_S_i_param_0,
	.param .u64 .ptr .align 1 _Z9vectorAddPK7double2PS_S_i_param_1,
	.param .align 16 .b8 _Z9vectorAddPK7double2PS_S_i_param_2[16],
	.param .u32 _Z9vectorAddPK7double2PS_S_i_param_3
)
{
	.reg .pred 	%p<3>;
	.reg .b32 	%r<14>;
	.reg .b64 	%rd<9>;
	.reg .b64 	%fd<18>;

	ld.param.u64 	%rd2, [_Z9vectorAddPK7double2PS_S_i_param_0];
	ld.param.u64 	%rd3, [_Z9vectorAddPK7double2PS_S_i_param_1];
	ld.param.v2.f64 	{%fd1, %fd2}, [_Z9vectorAddPK7double2PS_S_i_param_2];
	cvta.to.global.u64 	%rd4, %rd3;
	mov.u32 	%r1, %tid.x;
	shr.u32 	%r5, %r1, 1;
	mov.u32 	%r6, %ctaid.x;
	shl.b32 	%r7, %r6, 6;
	and.b32  	%r2, %r1, 1;
	setp.eq.b32 	%p1, %r2, 1;
	shl.b32 	%r8, %r1, 4;
	mov.u32 	%r9, SM;
	add.s32 	%r3, %r9, %r8;
	add.s32 	%r4, %r7, %r5;
	mul.wide.s32 	%rd5, %r4, 16;
	add.s64 	%rd1, %rd4, %rd5;
	@%p1 bra 	$L__BB0_2;
	cvta.to.global.u64 	%rd6, %rd2;
	add.s64 	%rd8, %rd6, %rd5;
	ld.global.v2.f64 	{%fd5, %fd6}, [%rd8];
	st.shared.v2.f64 	[%r3], {%fd5, %fd6};
	bra.uni 	$L__BB0_3;
$L__BB0_2:
	and.b32  	%r11, %r8, 16352;
	add.s32 	%r13, %r9, %r11;
	ld.global.v2.f64 	{%fd3, %fd4}, [%rd1];
	st.shared.v2.f64 	[%r13+16], {%fd3, %fd4};
$L__BB0_3:
	setp.ne.s32 	%p2, %r2, 0;
	bar.sync 	0;
	@%p2 bra 	$L__BB0_5;
	ld.shared.v2.f64 	{%fd7, %fd8}, [%r3];
	mul.f64 	%fd9, %fd1, %fd7;
	mul.f64 	%fd10, %fd2, %fd8;
	sub.f64 	%fd11, %fd9, %fd10;
	mul.f64 	%fd12, %fd1, %fd8;
	fma.rn.f64 	%fd13, %fd2, %fd7, %fd12;
	ld.shared.v2.f64 	{%fd14, %fd15}, [%r3+16];
	add.f64 	%fd16, %fd14, %fd11;
	add.f64 	%fd17, %fd13, %fd15;
	st.global.v2.f64 	[%rd1], {%fd16, %fd17};
$L__BB0_5:
	ret;

}


// ===== COMPILED SASS (sm_100) =====

	.target	sm_100

	.elftype	@"ET_EXEC"


//--------------------- .note.nv.tkinfo           --------------------------
	.section	.note.nv.tkinfo,"",@"SHT_NOTE"
	.sectionflags	@"SHF_NOTE_NV_TKINFO"
	.tkinfo
        /*0018*/ 	.word	0x00000002
        /*0030*/ 	.string	""
        /*0030*/ 	.string	"ptxas"
        /*0030*/ 	.string	"Cuda compilation tools, release 13.0, V13.0.88"
        /*0030*/ 	.string	"Build cuda_13.0.r13.0/compiler.36424714_0"
        /*0030*/ 	.string	"-arch sm_100 -m 64 "



//--------------------- .note.nv.cuinfo           --------------------------
	.section	.note.nv.cuinfo,"",@"SHT_NOTE"
	.sectionflags	@"SHF_NOTE_NV_CUINFO"
        /*0018*/ 	.short	0x0002
        /*001a*/ 	.short	0x0064
        /*001c*/ 	.short	0x0082
	.zero		2


//--------------------- .nv.info                  --------------------------
	.section	.nv.info,"",@"SHT_CUDA_INFO"
	.align	4


	//----- nvinfo : EIATTR_REGCOUNT
	.align		4
        /*0000*/ 	.byte	0x04, 0x2f
        /*0002*/ 	.short	(.L_1 - .L_0)
	.align		4
.L_0:
        /*0004*/ 	.word	index@(_Z9vectorAddPK7double2PS_S_i)
        /*0008*/ 	.word	0x00000012


	//----- nvinfo : EIATTR_FRAME_SIZE
	.align		4
.L_1:
        /*000c*/ 	.byte	0x04, 0x11
        /*000e*/ 	.short	(.L_3 - .L_2)
	.align		4
.L_2:
        /*0010*/ 	.word	index@(_Z9vectorAddPK7double2PS_S_i)
        /*0014*/ 	.word	0x00000000


	//----- nvinfo : EIATTR_MIN_STACK_SIZE
	.align		4
.L_3:
        /*0018*/ 	.byte	0x04, 0x12
        /*001a*/ 	.short	(.L_5 - .L_4)
	.align		4
.L_4:
        /*001c*/ 	.word	index@(_Z9vectorAddPK7double2PS_S_i)
        /*0020*/ 	.word	0x00000000
.L_5:


//--------------------- .nv.compat                --------------------------
	.section	.nv.compat,"",@"SHT_CUDA_COMPAT_INFO"
	.align	4
        /*0000*/ 	.byte	0x02, 0x09, 0x00, 0x00, 0x02, 0x02, 0x01, 0x00, 0x02, 0x05, 0x05, 0x00, 0x03, 0x07, 0x01, 0x01
        /*0010*/ 	.byte	0x02, 0x03, 0x00, 0x00, 0x02, 0x06, 0x01, 0x00, 0x04, 0x0b, 0x08, 0x00, 0x01, 0x00, 0x00, 0x00
        /*0020*/ 	.byte	0x00, 0x00, 0x00, 0x00


//--------------------- .nv.info._Z9vectorAddPK7double2PS_S_i --------------------------
	.section	.nv.info._Z9vectorAddPK7double2PS_S_i,"",@"SHT_CUDA_INFO"
	.sectionflags	@""
	.align	4


	//----- nvinfo : EIATTR_CUDA_API_VERSION
	.align		4
        /*0000*/ 	.byte	0x04, 0x37
        /*0002*/ 	.short	(.L_7 - .L_6)
.L_6:
        /*0004*/ 	.word	0x00000082


	//----- nvinfo : EIATTR_KPARAM_INFO
	.align		4
.L_7:
        /*0008*/ 	.byte	0x04, 0x17
        /*000a*/ 	.short	(.L_9 - .L_8)
.L_8:
        /*000c*/ 	.word	0x00000000
        /*0010*/ 	.short	0x0003
        /*0012*/ 	.short	0x0020
        /*0014*/ 	.byte	0x00, 0xf0, 0x11, 0x00


	//----- nvinfo : EIATTR_KPARAM_INFO
	.align		4
.L_9:
        /*0018*/ 	.byte	0x04, 0x17
        /*001a*/ 	.short	(.L_11 - .L_10)
.L_10:
        /*001c*/ 	.word	0x00000000
        /*0020*/ 	.short	0x0002
        /*0022*/ 	.short	0x0010
        /*0024*/ 	.byte	0x00, 0xf0, 0x41, 0x00


	//----- nvinfo : EIATTR_KPARAM_INFO
	.align		4
.L_11:
        /*0028*/ 	.byte	0x04, 0x17
        /*002a*/ 	.short	(.L_13 - .L_12)
.L_12:
        /*002c*/ 	.word	0x00000000
        /*0030*/ 	.short	0x0001
        /*0032*/ 	.short	0x0008
        /*0034*/ 	.byte	0x00, 0xf5, 0x21, 0x00


	//----- nvinfo : EIATTR_KPARAM_INFO
	.align		4
.L_13:
        /*0038*/ 	.byte	0x04, 0x17
        /*003a*/ 	.short	(.L_15 - .L_14)
.L_14:
        /*003c*/ 	.word	0x00000000
        /*0040*/ 	.short	0x0000
        /*0042*/ 	.short	0x0000
        /*0044*/ 	.byte	0x00, 0xf5, 0x21, 0x00


	//----- nvinfo : EIATTR_SPARSE_MMA_MASK
	.align		4
.L_15:
        /*0048*/ 	.byte	0x03, 0x50
        /*004a*/ 	.short	0x0000


	//----- nvinfo : EIATTR_MAXREG_COUNT
	.align		4
        /*004c*/ 	.byte	0x03, 0x1b
        /*004e*/ 	.short	0x00ff


	//----- nvinfo : EIATTR_NUM_BARRIERS
	.align		4
        /*0050*/ 	.byte	0x02, 0x4c
        /*0052*/ 	.byte	0x01
	.zero		1


	//----- nvinfo : EIATTR_MERCURY_ISA_VERSION
	.align		4
        /*0054*/ 	.byte	0x03, 0x5f
        /*0056*/ 	.short	0x0101


	//----- nvinfo : EIATTR_VRC_CTA_INIT_COUNT
	.align		4
        /*0058*/ 	.byte	0x02, 0x4a
	.zero		1
	.zero		1


	//----- nvinfo : EIATTR_EXIT_INSTR_OFFSETS
	.align		4
        /*005c*/ 	.byte	0x04, 0x1c
        /*005e*/ 	.short	(.L_17 - .L_16)


	//   ....[0]....
.L_16:
        /*0060*/ 	.word	0x00000170


	//   ....[1]....
        /*0064*/ 	.word	0x00000220


	//----- nvinfo : EIATTR_CBANK_PARAM_SIZE
	.align		4
.L_17:
        /*0068*/ 	.byte	0x03, 0x19
        /*006a*/ 	.short	0x0024


	//----- nvinfo : EIATTR_PARAM_CBANK
	.align		4
        /*006c*/ 	.byte	0x04, 0x0a
        /*006e*/ 	.short	(.L_19 - .L_18)
	.align		4
.L_18:
        /*0070*/ 	.word	index@(.nv.constant0._Z9vectorAddPK7double2PS_S_i)
        /*0074*/ 	.short	0x0380
        /*0076*/ 	.short	0x0024


	//----- nvinfo : EIATTR_SW_WAR
	.align		4
.L_19:
        /*0078*/ 	.byte	0x04, 0x36
        /*007a*/ 	.short	(.L_21 - .L_20)
.L_20:
        /*007c*/ 	.word	0x00000008
.L_21:


//--------------------- .nv.callgraph             --------------------------
	.section	.nv.callgraph,"",@"SHT_CUDA_CALLGRAPH"
	.align	4
	.sectionentsize	8
	.align		4
        /*0000*/ 	.word	0x00000000
	.align		4
        /*0004*/ 	.word	0xffffffff
	.align		4
        /*0008*/ 	.word	0x00000000
	.align		4
        /*000c*/ 	.word	0xfffffffe
	.align		4
        /*0010*/ 	.word	0x00000000
	.align		4
        /*0014*/ 	.word	0xfffffffd
	.align		4
        /*0018*/ 	.word	0x00000000
	.align		4
        /*001c*/ 	.word	0xfffffffc


//--------------------- .text._Z9vectorAddPK7double2PS_S_i --------------------------
	.section	.text._Z9vectorAddPK7double2PS_S_i,"ax",@progbits
	.align	128
        .global         _Z9vectorAddPK7double2PS_S_i
        .type           _Z9vectorAddPK7double2PS_S_i,@function
        .size           _Z9vectorAddPK7double2PS_S_i,(.L_x_1 - _Z9vectorAddPK7double2PS_S_i)
        .other          _Z9vectorAddPK7double2PS_S_i,@"STO_CUDA_ENTRY STV_DEFAULT"
_Z9vectorAddPK7double2PS_S_i:
.text._Z9vectorAddPK7double2PS_S_i:
[----:B------:R-:W-:Y:S01]  /*0000*/  LDC R1, c[0x0][0x37c] ;  /* 0x0000df00ff017b82 */ /* 0x000fe20000000800 */
[----:B------:R-:W0:Y:S07]  /*0010*/  S2R R15, SR_TID.X ;  /* 0x00000000000f7919 */ /* 0x000e2e0000002100 */
[----:B------:R-:W1:Y:S01]  /*0020*/  LDC.64 R2, c[0x0][0x388] ;  /* 0x0000e200ff027b82 */ /* 0x000e620000000a00 */
[----:B------:R-:W2:Y:S01]  /*0030*/  LDCU.64 UR6, c[0x0][0x358] ;  /* 0x00006b00ff0677ac */ /* 0x000ea20008000a00 */
[----:B------:R-:W3:Y:S01]  /*0040*/  S2R R7, SR_CTAID.X ;  /* 0x0000000000077919 */ /* 0x000ee20000002500 */
[----:B0-----:R-:W-:-:S02]  /*0050*/  LOP3.LUT R12, R15, 0x1, RZ, 0xc0, !PT ;  /* 0x000000010f0c7812 */ /* 0x001fc400078ec0ff */
[----:B------:R-:W-:Y:S02]  /*0060*/  SHF.R.U32.HI R0, RZ, 0x1, R15 ;  /* 0x00000001ff007819 */ /* 0x000fe4000001160f */
[----:B------:R-:W-:-:S03]  /*0070*/  ISETP.NE.U32.AND P0, PT, R12, 0x1, PT ;  /* 0x000000010c00780c */ /* 0x000fc60003f05070 */
[----:B---3--:R-:W-:-:S04]  /*0080*/  IMAD R7, R7, 0x40, R0 ;  /* 0x0000004007077824 */ /* 0x008fc800078e0200 */
[----:B-1----:R-:W-:-:S06]  /*0090*/  IMAD.WIDE R2, R7, 0x10, R2 ;  /* 0x0000001007027825 */ /* 0x002fcc00078e0202 */
[----:B------:R-:W0:Y:S01]  /*00a0*/  @P0 LDC.64 R4, c[0x0][0x380] ;  /* 0x0000e000ff040b82 */ /* 0x000e220000000a00 */
[----:B--2---:R-:W2:Y:S01]  /*00b0*/  @!P0 LDG.E.128 R8, desc[UR6][R2.64] ;  /* 0x0000000602088981 */ /* 0x004ea2000c1e1d00 */
[----:B0-----:R-:W-:-:S06]  /*00c0*/  @P0 IMAD.WIDE R4, R7, 0x10, R4 ;  /* 0x0000001007040825 */ /* 0x001fcc00078e0204 */
[----:B------:R-:W3:Y:S01]  /*00d0*/  @P0 LDG.E.128 R4, desc[UR6][R4.64] ;  /* 0x0000000604040981 */ /* 0x000ee2000c1e1d00 */
[----:B------:R-:W0:Y:S01]  /*00e0*/  S2UR UR5, SR_CgaCtaId ;  /* 0x00000000000579c3 */ /* 0x000e220000008800 */
[----:B------:R-:W-:Y:S01]  /*00f0*/  UMOV UR4, 0x400 ;  /* 0x0000040000047882 */ /* 0x000fe20000000000 */
[----:B------:R-:W-:-:S05]  /*0100*/  IMAD.SHL.U32 R15, R15, 0x10, RZ ;  /* 0x000000100f0f7824 */ /* 0x000fca00078e00ff */
[----:B------:R-:W-:Y:S01]  /*0110*/  @!P0 LOP3.LUT R13, R15, 0x3fe0, RZ, 0xc0, !PT ;  /* 0x00003fe00f0d8812 */ /* 0x000fe200078ec0ff */
[----:B0-----:R-:W-:Y:S01]  /*0120*/  ULEA UR4, UR5, UR4, 0x18 ;  /* 0x0000000405047291 */ /* 0x001fe2000f8ec0ff */
[----:B------:R-:W-:-:S08]  /*0130*/  ISETP.NE.AND P1, PT, R12, RZ, PT ;  /* 0x000000ff0c00720c */ /* 0x000fd00003f25270 */
[----:B---3--:R0:W-:Y:S04]  /*0140*/  @P0 STS.128 [R15+UR4], R4 ;  /* 0x000000040f000988 */ /* 0x0081e80008000c04 */
[----:B--2---:R0:W-:Y:S01]  /*0150*/  @!P0 STS.128 [R13+UR4+0x10], R8 ;  /* 0x000010080d008988 */ /* 0x0041e20008000c04 */
[----:B------:R-:W-:Y:S06]  /*0160*/  BAR.SYNC.DEFER_BLOCKING 0x0 ;  /* 0x0000000000007b1d */ /* 0x000fec0000010000 */
[----:B------:R-:W-:Y:S05]  /*0170*/  @P1 EXIT ;  /* 0x000000000000194d */ /* 0x000fea0003800000 */
[----:B0-----:R-:W0:Y:S01]  /*0180*/  LDS.128 R8, [R15+UR4] ;  /* 0x000000040f087984 */ /* 0x001e220008000c00 */
[----:B------:R-:W0:Y:S03]  /*0190*/  LDCU.128 UR8, c[0x0][0x390] ;  /* 0x00007200ff0877ac */ /* 0x000e260008000c00 */
[----:B------:R-:W1:Y:S01]  /*01a0*/  LDS.128 R4, [R15+UR4+0x10] ;  /* 0x000010040f047984 */ /* 0x000e620008000c00 */
[C---:B0-----:R-:W-:Y:S02]  /*01b0*/  DMUL R12, R10.reuse, UR10 ;  /* 0x0000000a0a0c7c28 */ /* 0x041fe40008000000 */
[----:B------:R-:W-:-:S06]  /*01c0*/  DMUL R10, R10, UR8 ;  /* 0x000000080a0a7c28 */ /* 0x000fcc0008000000 */
[C---:B------:R-:W-:Y:S02]  /*01d0*/  DFMA R12, R8.reuse, UR8, -R12 ;  /* 0x00000008080c7c2b */ /* 0x040fe4000800080c */
[----:B------:R-:W-:-:S06]  /*01e0*/  DFMA R10, R8, UR10, R10 ;  /* 0x0000000a080a7c2b */ /* 0x000fcc000800000a */
[----:B-1----:R-:W-:Y:S02]  /*01f0*/  DADD R4, R12, R4 ;  /* 0x000000000c047229 */ /* 0x002fe40000000004 */
[----:B------:R-:W-:-:S07]  /*0200*/  DADD R6, R10, R6 ;  /* 0x000000000a067229 */ /* 0x000fce0000000006 */
[----:B------:R-:W-:Y:S01]  /*0210*/  STG.E.128 desc[UR6][R2.64], R4 ;  /* 0x0000000402007986 */ /* 0x000fe2000c101d06 */
[----:B------:R-:W-:Y:S05]  /*0220*/  EXIT ;  /* 0x000000000000794d */ /* 0x000fea0003800000 */
.L_x_0:
[----:B------:R-:W-:-:S00]  /*0230*/  BRA `(.L_x_0) ;  /* 0xfffffffc00fc7947 */ /* 0x000fc0000383ffff */
[----:B------:R-:W-:-:S00]  /*0240*/  NOP ;  /* 0x0000000000007918 */ /* 0x000fc00000000000 */
        /* <DEDUP_REMOVED lines=11> */
.L_x_1:


//--------------------- .nv.shared._Z9vectorAddPK7double2PS_S_i --------------------------
	.section	.nv.shared._Z9vectorAddPK7double2PS_S_i,"aw",@nobits
	.sectionflags	@""
	.align	16
	.zero		1024


//--------------------- .nv.shared.reserved.0     --------------------------
	.section	.nv.shared.reserved.0,"aw",@nobits
	.weak		__nv_reservedSMEM_offset_0_alias
	.size		__nv_reservedSMEM_offset_0_alias, 0, 64
	.other		__nv_reservedSMEM_offset_0_alias,@"STO_CUDA_RESERVED_SHARED STV_DEFAULT"
__nv_reservedSMEM_offset_0_alias:
	.zero		0
	.zero		64


//--------------------- .nv.constant0._Z9vectorAddPK7double2PS_S_i --------------------------
	.section	.nv.constant0._Z9vectorAddPK7double2PS_S_i,"a",@progbits
	.sectionflags	@""
	.align	4
.nv.constant0._Z9vectorAddPK7double2PS_S_i:
	.zero		932


//--------------------- SYMBOLS --------------------------

	.type		.nv.reservedSmem.offset0,@object
	.size		.nv.reservedSmem.offset0,0x4
	.type		.nv.reservedSmem.cap,@object
	.size		.nv.reservedSmem.cap,0x4
